//
// Generated by NVIDIA NVVM Compiler
//
// Compiler Build ID: CL-36424714
// Cuda compilation tools, release 13.0, V13.0.88
// Based on NVVM 20.0.0
//

.version 9.0
.target sm_100
.address_size 64

	// .globl	_Z22mergeHistogram64KernelPjS_j
// _ZZ22mergeHistogram64KernelPjS_jE4data has been demoted

.visible .entry _Z22mergeHistogram64KernelPjS_j(
	.param .u64 .ptr .align 1 _Z22mergeHistogram64KernelPjS_j_param_0,
	.param .u64 .ptr .align 1 _Z22mergeHistogram64KernelPjS_j_param_1,
	.param .u32 _Z22mergeHistogram64KernelPjS_j_param_2
)
{
	.reg .pred 	%p<16>;
	.reg .b32 	%r<176>;
	.reg .b64 	%rd<65>;
	// demoted variable
	.shared .align 4 .b8 _ZZ22mergeHistogram64KernelPjS_jE4data[256];
	ld.param.u64 	%rd2, [_Z22mergeHistogram64KernelPjS_j_param_0];
	ld.param.u64 	%rd3, [_Z22mergeHistogram64KernelPjS_j_param_1];
	ld.param.u32 	%r40, [_Z22mergeHistogram64KernelPjS_j_param_2];
	cvta.to.global.u64 	%rd1, %rd3;
	mov.u32 	%r1, %tid.x;
	setp.ge.u32 	%p1, %r1, %r40;
	mov.b32 	%r175, 0;
	@%p1 bra 	$L__BB0_13;
	mov.u32 	%r2, %ctaid.x;
	not.b32 	%r44, %r1;
	add.s32 	%r45, %r40, %r44;
	shr.u32 	%r46, %r45, 6;
	add.s32 	%r3, %r46, 1;
	and.b32  	%r4, %r3, 15;
	setp.lt.u32 	%p2, %r45, 960;
	mov.b32 	%r175, 0;
	mov.u32 	%r164, %r1;
	@%p2 bra 	$L__BB0_4;
	shl.b32 	%r48, %r1, 6;
	add.s32 	%r49, %r2, %r48;
	add.s32 	%r160, %r49, 32768;
	and.b32  	%r50, %r3, 134217712;
	neg.s32 	%r159, %r50;
	mov.b32 	%r175, 0;
	mov.u32 	%r164, %r1;
$L__BB0_3:
	.pragma "nounroll";
	add.s32 	%r51, %r160, -32768;
	mul.wide.u32 	%rd4, %r51, 4;
	add.s64 	%rd5, %rd1, %rd4;
	ld.global.u32 	%r52, [%rd5];
	add.s32 	%r53, %r52, %r175;
	add.s32 	%r54, %r160, -28672;
	mul.wide.u32 	%rd6, %r54, 4;
	add.s64 	%rd7, %rd1, %rd6;
	ld.global.u32 	%r55, [%rd7];
	add.s32 	%r56, %r55, %r53;
	add.s32 	%r57, %r160, -24576;
	mul.wide.u32 	%rd8, %r57, 4;
	add.s64 	%rd9, %rd1, %rd8;
	ld.global.u32 	%r58, [%rd9];
	add.s32 	%r59, %r58, %r56;
	add.s32 	%r60, %r160, -20480;
	mul.wide.u32 	%rd10, %r60, 4;
	add.s64 	%rd11, %rd1, %rd10;
	ld.global.u32 	%r61, [%rd11];
	add.s32 	%r62, %r61, %r59;
	add.s32 	%r63, %r160, -16384;
	mul.wide.u32 	%rd12, %r63, 4;
	add.s64 	%rd13, %rd1, %rd12;
	ld.global.u32 	%r64, [%rd13];
	add.s32 	%r65, %r64, %r62;
	add.s32 	%r66, %r160, -12288;
	mul.wide.u32 	%rd14, %r66, 4;
	add.s64 	%rd15, %rd1, %rd14;
	ld.global.u32 	%r67, [%rd15];
	add.s32 	%r68, %r67, %r65;
	add.s32 	%r69, %r160, -8192;
	mul.wide.u32 	%rd16, %r69, 4;
	add.s64 	%rd17, %rd1, %rd16;
	ld.global.u32 	%r70, [%rd17];
	add.s32 	%r71, %r70, %r68;
	add.s32 	%r72, %r160, -4096;
	mul.wide.u32 	%rd18, %r72, 4;
	add.s64 	%rd19, %rd1, %rd18;
	ld.global.u32 	%r73, [%rd19];
	add.s32 	%r74, %r73, %r71;
	add.s32 	%r75, %r160, 28672;
	mul.wide.u32 	%rd20, %r160, 4;
	add.s64 	%rd21, %rd1, %rd20;
	ld.global.u32 	%r76, [%rd21];
	add.s32 	%r77, %r76, %r74;
	add.s32 	%r78, %r160, 4096;
	mul.wide.u32 	%rd22, %r78, 4;
	add.s64 	%rd23, %rd1, %rd22;
	ld.global.u32 	%r79, [%rd23];
	add.s32 	%r80, %r79, %r77;
	add.s32 	%r81, %r160, 8192;
	mul.wide.u32 	%rd24, %r81, 4;
	add.s64 	%rd25, %rd1, %rd24;
	ld.global.u32 	%r82, [%rd25];
	add.s32 	%r83, %r82, %r80;
	add.s32 	%r84, %r160, 12288;
	mul.wide.u32 	%rd26, %r84, 4;
	add.s64 	%rd27, %rd1, %rd26;
	ld.global.u32 	%r85, [%rd27];
	add.s32 	%r86, %r85, %r83;
	add.s32 	%r87, %r160, 16384;
	mul.wide.u32 	%rd28, %r87, 4;
	add.s64 	%rd29, %rd1, %rd28;
	ld.global.u32 	%r88, [%rd29];
	add.s32 	%r89, %r88, %r86;
	add.s32 	%r90, %r160, 20480;
	mul.wide.u32 	%rd30, %r90, 4;
	add.s64 	%rd31, %rd1, %rd30;
	ld.global.u32 	%r91, [%rd31];
	add.s32 	%r92, %r91, %r89;
	add.s32 	%r93, %r160, 24576;
	mul.wide.u32 	%rd32, %r93, 4;
	add.s64 	%rd33, %rd1, %rd32;
	ld.global.u32 	%r94, [%rd33];
	add.s32 	%r95, %r94, %r92;
	mul.wide.u32 	%rd34, %r75, 4;
	add.s64 	%rd35, %rd1, %rd34;
	ld.global.u32 	%r96, [%rd35];
	add.s32 	%r175, %r96, %r95;
	add.s32 	%r164, %r164, 1024;
	add.s32 	%r160, %r160, 65536;
	add.s32 	%r159, %r159, 16;
	setp.ne.s32 	%p3, %r159, 0;
	@%p3 bra 	$L__BB0_3;
$L__BB0_4:
	setp.eq.s32 	%p4, %r4, 0;
	@%p4 bra 	$L__BB0_13;
	and.b32  	%r18, %r3, 7;
	setp.lt.u32 	%p5, %r4, 8;
	@%p5 bra 	$L__BB0_7;
	shl.b32 	%r98, %r164, 6;
	add.s32 	%r99, %r98, %r2;
	mul.wide.u32 	%rd36, %r99, 4;
	add.s64 	%rd37, %rd1, %rd36;
	ld.global.u32 	%r100, [%rd37];
	add.s32 	%r101, %r100, %r175;
	add.s32 	%r102, %r99, 4096;
	mul.wide.u32 	%rd38, %r102, 4;
	add.s64 	%rd39, %rd1, %rd38;
	ld.global.u32 	%r103, [%rd39];
	add.s32 	%r104, %r103, %r101;
	add.s32 	%r105, %r99, 8192;
	mul.wide.u32 	%rd40, %r105, 4;
	add.s64 	%rd41, %rd1, %rd40;
	ld.global.u32 	%r106, [%rd41];
	add.s32 	%r107, %r106, %r104;
	add.s32 	%r108, %r99, 12288;
	mul.wide.u32 	%rd42, %r108, 4;
	add.s64 	%rd43, %rd1, %rd42;
	ld.global.u32 	%r109, [%rd43];
	add.s32 	%r110, %r109, %r107;
	add.s32 	%r111, %r99, 16384;
	mul.wide.u32 	%rd44, %r111, 4;
	add.s64 	%rd45, %rd1, %rd44;
	ld.global.u32 	%r112, [%rd45];
	add.s32 	%r113, %r112, %r110;
	add.s32 	%r114, %r99, 20480;
	mul.wide.u32 	%rd46, %r114, 4;
	add.s64 	%rd47, %rd1, %rd46;
	ld.global.u32 	%r115, [%rd47];
	add.s32 	%r116, %r115, %r113;
	add.s32 	%r117, %r99, 24576;
	mul.wide.u32 	%rd48, %r117, 4;
	add.s64 	%rd49, %rd1, %rd48;
	ld.global.u32 	%r118, [%rd49];
	add.s32 	%r119, %r118, %r116;
	add.s32 	%r120, %r99, 28672;
	mul.wide.u32 	%rd50, %r120, 4;
	add.s64 	%rd51, %rd1, %rd50;
	ld.global.u32 	%r121, [%rd51];
	add.s32 	%r175, %r121, %r119;
	add.s32 	%r164, %r164, 512;
$L__BB0_7:
	setp.eq.s32 	%p6, %r18, 0;
	@%p6 bra 	$L__BB0_13;
	and.b32  	%r24, %r3, 3;
	setp.lt.u32 	%p7, %r18, 4;
	@%p7 bra 	$L__BB0_10;
	shl.b32 	%r123, %r164, 6;
	add.s32 	%r124, %r123, %r2;
	mul.wide.u32 	%rd52, %r124, 4;
	add.s64 	%rd53, %rd1, %rd52;
	ld.global.u32 	%r125, [%rd53];
	add.s32 	%r126, %r125, %r175;
	add.s32 	%r127, %r124, 4096;
	mul.wide.u32 	%rd54, %r127, 4;
	add.s64 	%rd55, %rd1, %rd54;
	ld.global.u32 	%r128, [%rd55];
	add.s32 	%r129, %r128, %r126;
	add.s32 	%r130, %r124, 8192;
	mul.wide.u32 	%rd56, %r130, 4;
	add.s64 	%rd57, %rd1, %rd56;
	ld.global.u32 	%r131, [%rd57];
	add.s32 	%r132, %r131, %r129;
	add.s32 	%r133, %r124, 12288;
	mul.wide.u32 	%rd58, %r133, 4;
	add.s64 	%rd59, %rd1, %rd58;
	ld.global.u32 	%r134, [%rd59];
	add.s32 	%r175, %r134, %r132;
	add.s32 	%r164, %r164, 256;
$L__BB0_10:
	setp.eq.s32 	%p8, %r24, 0;
	@%p8 bra 	$L__BB0_13;
	shl.b32 	%r135, %r164, 6;
	add.s32 	%r173, %r2, %r135;
	neg.s32 	%r172, %r24;
$L__BB0_12:
	.pragma "nounroll";
	mul.wide.u32 	%rd60, %r173, 4;
	add.s64 	%rd61, %rd1, %rd60;
	ld.global.u32 	%r136, [%rd61];
	add.s32 	%r175, %r136, %r175;
	add.s32 	%r173, %r173, 4096;
	add.s32 	%r172, %r172, 1;
	setp.ne.s32 	%p9, %r172, 0;
	@%p9 bra 	$L__BB0_12;
$L__BB0_13:
	shl.b32 	%r137, %r1, 2;
	mov.u32 	%r138, _ZZ22mergeHistogram64KernelPjS_jE4data;
	add.s32 	%r39, %r138, %r137;
	st.shared.u32 	[%r39], %r175;
	bar.sync 	0;
	setp.gt.u32 	%p10, %r1, 31;
	@%p10 bra 	$L__BB0_15;
	ld.shared.u32 	%r139, [%r39+128];
	ld.shared.u32 	%r140, [%r39];
	add.s32 	%r141, %r140, %r139;
	st.shared.u32 	[%r39], %r141;
$L__BB0_15:
	bar.sync 	0;
	setp.gt.u32 	%p11, %r1, 15;
	@%p11 bra 	$L__BB0_17;
	ld.shared.u32 	%r142, [%r39+64];
	ld.shared.u32 	%r143, [%r39];
	add.s32 	%r144, %r143, %r142;
	st.shared.u32 	[%r39], %r144;
$L__BB0_17:
	bar.sync 	0;
	setp.gt.u32 	%p12, %r1, 7;
	@%p12 bra 	$L__BB0_19;
	ld.shared.u32 	%r145, [%r39+32];
	ld.shared.u32 	%r146, [%r39];
	add.s32 	%r147, %r146, %r145;
	st.shared.u32 	[%r39], %r147;
$L__BB0_19:
	bar.sync 	0;
	setp.gt.u32 	%p13, %r1, 3;
	@%p13 bra 	$L__BB0_21;
	ld.shared.u32 	%r148, [%r39+16];
	ld.shared.u32 	%r149, [%r39];
	add.s32 	%r150, %r149, %r148;
	st.shared.u32 	[%r39], %r150;
$L__BB0_21:
	bar.sync 	0;
	setp.gt.u32 	%p14, %r1, 1;
	@%p14 bra 	$L__BB0_23;
	ld.shared.u32 	%r151, [%r39+8];
	ld.shared.u32 	%r152, [%r39];
	add.s32 	%r153, %r152, %r151;
	st.shared.u32 	[%r39], %r153;
$L__BB0_23:
	bar.sync 	0;
	setp.ne.s32 	%p15, %r1, 0;
	@%p15 bra 	$L__BB0_25;
	ld.shared.u32 	%r154, [_ZZ22mergeHistogram64KernelPjS_jE4data+4];
	ld.shared.u32 	%r155, [%r39];
	add.s32 	%r156, %r155, %r154;
	st.shared.u32 	[%r39], %r156;
	ld.shared.u32 	%r157, [_ZZ22mergeHistogram64KernelPjS_jE4data];
	mov.u32 	%r158, %ctaid.x;
	cvta.to.global.u64 	%rd62, %rd2;
	mul.wide.u32 	%rd63, %r158, 4;
	add.s64 	%rd64, %rd62, %rd63;
	st.global.u32 	[%rd64], %r157;
$L__BB0_25:
	ret;

}


// ===== COMPILED SASS (sm_100) =====

	.target	sm_100

	.elftype	@"ET_EXEC"


//--------------------- .note.nv.tkinfo           --------------------------
	.section	.note.nv.tkinfo,"",@"SHT_NOTE"
	.sectionflags	@"SHF_NOTE_NV_TKINFO"
	.tkinfo
        /*0018*/ 	.word	0x00000002
        /*0030*/ 	.string	""
        /*0030*/ 	.string	"ptxas"
        /*0030*/ 	.string	"Cuda compilation tools, release 13.0, V13.0.88"
        /*0030*/ 	.string	"Build cuda_13.0.r13.0/compiler.36424714_0"
        /*0030*/ 	.string	"-arch sm_100 -m 64 "



//--------------------- .note.nv.cuinfo           --------------------------
	.section	.note.nv.cuinfo,"",@"SHT_NOTE"
	.sectionflags	@"SHF_NOTE_NV_CUINFO"
        /*0018*/ 	.short	0x0002
        /*001a*/ 	.short	0x0064
        /*001c*/ 	.short	0x0082
	.zero		2


//--------------------- .nv.info                  --------------------------
	.section	.nv.info,"",@"SHT_CUDA_INFO"
	.align	4


	//----- nvinfo : EIATTR_REGCOUNT
	.align		4
        /*0000*/ 	.byte	0x04, 0x2f
        /*0002*/ 	.short	(.L_1 - .L_0)
	.align		4
.L_0:
        /*0004*/ 	.word	index@(_Z22mergeHistogram64KernelPjS_j)
        /*0008*/ 	.word	0x00000020


	//----- nvinfo : EIATTR_FRAME_SIZE
	.align		4
.L_1:
        /*000c*/ 	.byte	0x04, 0x11
        /*000e*/ 	.short	(.L_3 - .L_2)
	.align		4
.L_2:
        /*0010*/ 	.word	index@(_Z22mergeHistogram64KernelPjS_j)
        /*0014*/ 	.word	0x00000000


	//----- nvinfo : EIATTR_MIN_STACK_SIZE
	.align		4
.L_3:
        /*0018*/ 	.byte	0x04, 0x12
        /*001a*/ 	.short	(.L_5 - .L_4)
	.align		4
.L_4:
        /*001c*/ 	.word	index@(_Z22mergeHistogram64KernelPjS_j)
        /*0020*/ 	.word	0x00000000
.L_5:


//--------------------- .nv.compat                --------------------------
	.section	.nv.compat,"",@"SHT_CUDA_COMPAT_INFO"
	.align	4
        /*0000*/ 	.byte	0x02, 0x09, 0x00, 0x00, 0x02, 0x02, 0x01, 0x00, 0x02, 0x05, 0x05, 0x00, 0x03, 0x07, 0x01, 0x01
        /*0010*/ 	.byte	0x02, 0x03, 0x00, 0x00, 0x02, 0x06, 0x01, 0x00, 0x04, 0x0b, 0x08, 0x00, 0x09, 0x00, 0x00, 0x00
        /*0020*/ 	.byte	0x00, 0x00, 0x00, 0x00


//--------------------- .nv.info._Z22mergeHistogram64KernelPjS_j --------------------------
	.section	.nv.info._Z22mergeHistogram64KernelPjS_j,"",@"SHT_CUDA_INFO"
	.sectionflags	@""
	.align	4


	//----- nvinfo : EIATTR_CUDA_API_VERSION
	.align		4
        /*0000*/ 	.byte	0x04, 0x37
        /*0002*/ 	.short	(.L_7 - .L_6)
.L_6:
        /*0004*/ 	.word	0x00000082


	//----- nvinfo : EIATTR_KPARAM_INFO
	.align		4
.L_7:
        /*0008*/ 	.byte	0x04, 0x17
        /*000a*/ 	.short	(.L_9 - .L_8)
.L_8:
        /*000c*/ 	.word	0x00000000
        /*0010*/ 	.short	0x0002
        /*0012*/ 	.short	0x0010
        /*0014*/ 	.byte	0x00, 0xf0, 0x11, 0x00


	//----- nvinfo : EIATTR_KPARAM_INFO
	.align		4
.L_9:
        /*0018*/ 	.byte	0x04, 0x17
        /*001a*/ 	.short	(.L_11 - .L_10)
.L_10:
        /*001c*/ 	.word	0x00000000
        /*0020*/ 	.short	0x0001
        /*0022*/ 	.short	0x0008
        /*0024*/ 	.byte	0x00, 0xf5, 0x21, 0x00


	//----- nvinfo : EIATTR_KPARAM_INFO
	.align		4
.L_11:
        /*0028*/ 	.byte	0x04, 0x17
        /*002a*/ 	.short	(.L_13 - .L_12)
.L_12:
        /*002c*/ 	.word	0x00000000
        /*0030*/ 	.short	0x0000
        /*0032*/ 	.short	0x0000
        /*0034*/ 	.byte	0x00, 0xf5, 0x21, 0x00


	//----- nvinfo : EIATTR_SPARSE_MMA_MASK
	.align		4
.L_13:
        /*0038*/ 	.byte	0x03, 0x50
        /*003a*/ 	.short	0x0000


	//----- nvinfo : EIATTR_MAXREG_COUNT
	.align		4
        /*003c*/ 	.byte	0x03, 0x1b
        /*003e*/ 	.short	0x00ff


	//----- nvinfo : EIATTR_NUM_BARRIERS
	.align		4
        /*0040*/ 	.byte	0x02, 0x4c
        /*0042*/ 	.byte	0x01
	.zero		1


	//----- nvinfo : EIATTR_MERCURY_ISA_VERSION
	.align		4
        /*0044*/ 	.byte	0x03, 0x5f
        /*0046*/ 	.short	0x0101


	//----- nvinfo : EIATTR_VRC_CTA_INIT_COUNT
	.align		4
        /*0048*/ 	.byte	0x02, 0x4a
	.zero		1
	.zero		1


	//----- nvinfo : EIATTR_EXIT_INSTR_OFFSETS
	.align		4
        /*004c*/ 	.byte	0x04, 0x1c
        /*004e*/ 	.short	(.L_15 - .L_14)


	//   ....[0]....
.L_14:
        /*0050*/ 	.word	0x00000c40


	//   ....[1]....
        /*0054*/ 	.word	0x00000ce0


	//----- nvinfo : EIATTR_CRS_STACK_SIZE
	.align		4
.L_15:
        /*0058*/ 	.byte	0x04, 0x1e
        /*005a*/ 	.short	(.L_17 - .L_16)
.L_16:
        /*005c*/ 	.word	0x00000000


	//----- nvinfo : EIATTR_CBANK_PARAM_SIZE
	.align		4
.L_17:
        /*0060*/ 	.byte	0x03, 0x19
        /*0062*/ 	.short	0x0014


	//----- nvinfo : EIATTR_PARAM_CBANK
	.align		4
        /*0064*/ 	.byte	0x04, 0x0a
        /*0066*/ 	.short	(.L_19 - .L_18)
	.align		4
.L_18:
        /*0068*/ 	.word	index@(.nv.constant0._Z22mergeHistogram64KernelPjS_j)
        /*006c*/ 	.short	0x0380
        /*006e*/ 	.short	0x0014


	//----- nvinfo : EIATTR_SW_WAR
	.align		4
.L_19:
        /*0070*/ 	.byte	0x04, 0x36
        /*0072*/ 	.short	(.L_21 - .L_20)
.L_20:
        /*0074*/ 	.word	0x00000008
.L_21:


//--------------------- .nv.callgraph             --------------------------
	.section	.nv.callgraph,"",@"SHT_CUDA_CALLGRAPH"
	.align	4
	.sectionentsize	8
	.align		4
        /*0000*/ 	.word	0x00000000
	.align		4
        /*0004*/ 	.word	0xffffffff
	.align		4
        /*0008*/ 	.word	0x00000000
	.align		4
        /*000c*/ 	.word	0xfffffffe
	.align		4
        /*0010*/ 	.word	0x00000000
	.align		4
        /*0014*/ 	.word	0xfffffffd
	.align		4
        /*0018*/ 	.word	0x00000000
	.align		4
        /*001c*/ 	.word	0xfffffffc


//--------------------- .text._Z22mergeHistogram64KernelPjS_j --------------------------
	.section	.text._Z22mergeHistogram64KernelPjS_j,"ax",@progbits
	.align	128
        .global         _Z22mergeHistogram64KernelPjS_j
        .type           _Z22mergeHistogram64KernelPjS_j,@function
        .size           _Z22mergeHistogram64KernelPjS_j,(.L_x_11 - _Z22mergeHistogram64KernelPjS_j)
        .other          _Z22mergeHistogram64KernelPjS_j,@"STO_CUDA_ENTRY STV_DEFAULT"
_Z22mergeHistogram64KernelPjS_j:
.text._Z22mergeHistogram64KernelPjS_j:
[----:B------:R-:W-:Y:S01]  /*0000*/  LDC R1, c[0x0][0x37c] ;  /* 0x0000df00ff017b82 */ /* 0x000fe20000000800 */
[----:B------:R-:W0:Y:S01]  /*0010*/  S2R R2, SR_TID.X ;  /* 0x0000000000027919 */ /* 0x000e220000002100 */
[----:B------:R-:W0:Y:S01]  /*0020*/  LDCU UR8, c[0x0][0x390] ;  /* 0x00007200ff0877ac */ /* 0x000e220008000800 */
[----:B------:R-:W-:Y:S01]  /*0030*/  BSSY.RECONVERGENT B0, `(.L_x_0) ;  /* 0x000009b000007945 */ /* 0x000fe20003800200 */
[----:B------:R-:W-:Y:S01]  /*0040*/  IMAD.MOV.U32 R7, RZ, RZ, RZ ;  /* 0x000000ffff077224 */ /* 0x000fe200078e00ff */
[----:B------:R-:W1:Y:S01]  /*0050*/  LDCU.64 UR6, c[0x0][0x358] ;  /* 0x00006b00ff0677ac */ /* 0x000e620008000a00 */
[----:B0-----:R-:W-:-:S13]  /*0060*/  ISETP.GE.U32.AND P0, PT, R2, UR8, PT ;  /* 0x0000000802007c0c */ /* 0x001fda000bf06070 */
[----:B-1----:R-:W-:Y:S05]  /*0070*/  @P0 BRA `(.L_x_1) ;  /* 0x0000000800580947 */ /* 0x002fea0003800000 */
[----:B------:R-:W-:Y:S01]  /*0080*/  LOP3.LUT R0, RZ, R2, RZ, 0x33, !PT ;  /* 0x00000002ff007212 */ /* 0x000fe200078e33ff */
[----:B------:R-:W0:Y:S01]  /*0090*/  S2R R5, SR_CTAID.X ;  /* 0x0000000000057919 */ /* 0x000e220000002500 */
[----:B------:R-:W-:Y:S01]  /*00a0*/  BSSY.RECONVERGENT B1, `(.L_x_2) ;  /* 0x000004c000017945 */ /* 0x000fe20003800200 */
[----:B------:R-:W-:Y:S02]  /*00b0*/  HFMA2 R7, -RZ, RZ, 0, 0 ;  /* 0x00000000ff077431 */ /* 0x000fe400000001ff */
[----:B------:R-:W-:Y:S02]  /*00c0*/  IMAD.MOV.U32 R8, RZ, RZ, R2 ;  /* 0x000000ffff087224 */ /* 0x000fe400078e0002 */
[----:B------:R-:W-:-:S05]  /*00d0*/  VIADD R0, R0, UR8 ;  /* 0x0000000800007c36 */ /* 0x000fca0008000000 */
[C---:B------:R-:W-:Y:S02]  /*00e0*/  ISETP.GE.U32.AND P1, PT, R0.reuse, 0x3c0, PT ;  /* 0x000003c00000780c */ /* 0x040fe40003f26070 */
[----:B------:R-:W-:-:S04]  /*00f0*/  LEA.HI R4, R0, 0x1, RZ, 0x1a ;  /* 0x0000000100047811 */ /* 0x000fc800078fd0ff */
[----:B------:R-:W-:-:S04]  /*0100*/  LOP3.LUT R6, R4, 0xf, RZ, 0xc0, !PT ;  /* 0x0000000f04067812 */ /* 0x000fc800078ec0ff */
[----:B------:R-:W-:-:S03]  /*0110*/  ISETP.NE.AND P0, PT, R6, RZ, PT ;  /* 0x000000ff0600720c */ /* 0x000fc60003f05270 */
[----:B------:R-:W-:Y:S10]  /*0120*/  @!P1 BRA `(.L_x_3) ;  /* 0x00000004000c9947 */ /* 0x000ff40003800000 */
[----:B0-----:R-:W-:Y:S01]  /*0130*/  IMAD R3, R2, 0x40, R5 ;  /* 0x0000004002037824 */ /* 0x001fe200078e0205 */
[----:B------:R-:W-:Y:S01]  /*0140*/  LOP3.LUT R0, R4, 0x7fffff0, RZ, 0xc0, !PT ;  /* 0x07fffff004007812 */ /* 0x000fe200078ec0ff */
[----:B------:R-:W-:Y:S01]  /*0150*/  IMAD.MOV.U32 R8, RZ, RZ, R2 ;  /* 0x000000ffff087224 */ /* 0x000fe200078e0002 */
[----:B------:R-:W-:Y:S01]  /*0160*/  MOV R7, RZ ;  /* 0x000000ff00077202 */ /* 0x000fe20000000f00 */
[----:B------:R-:W-:Y:S01]  /*0170*/  VIADD R3, R3, 0x8000 ;  /* 0x0000800003037836 */ /* 0x000fe20000000000 */
[----:B------:R-:W-:-:S07]  /*0180*/  IADD3 R0, PT, PT, -R0, RZ, RZ ;  /* 0x000000ff00007210 */ /* 0x000fce0007ffe1ff */
.L_x_4:
[----:B------:R-:W0:Y:S01]  /*0190*/  LDC.64 R12, c[0x0][0x388] ;  /* 0x0000e200ff0c7b82 */ /* 0x000e220000000a00 */
[C---:B------:R-:W-:Y:S01]  /*01a0*/  IADD3 R15, PT, PT, R3.reuse, -0x4000, RZ ;  /* 0xffffc000030f7810 */ /* 0x040fe20007ffe0ff */
[C---:B------:R-:W-:Y:S01]  /*01b0*/  VIADD R11, R3.reuse, 0xffff8000 ;  /* 0xffff8000030b7836 */ /* 0x040fe20000000000 */
[C---:B------:R-:W-:Y:S01]  /*01c0*/  IADD3 R23, PT, PT, R3.reuse, -0x6000, RZ ;  /* 0xffffa00003177810 */ /* 0x040fe20007ffe0ff */
[C---:B------:R-:W-:Y:S02]  /*01d0*/  VIADD R25, R3.reuse, 0xffff9000 ;  /* 0xffff900003197836 */ /* 0x040fe40000000000 */
[C---:B------:R-:W-:Y:S01]  /*01e0*/  VIADD R19, R3.reuse, 0xffffb000 ;  /* 0xffffb00003137836 */ /* 0x040fe20000000000 */
[C---:B------:R-:W-:Y:S01]  /*01f0*/  IADD3 R21, PT, PT, R3.reuse, -0x2000, RZ ;  /* 0xffffe00003157810 */ /* 0x040fe20007ffe0ff */
[C---:B------:R-:W-:Y:S02]  /*0200*/  VIADD R9, R3.reuse, 0xfffff000 ;  /* 0xfffff00003097836 */ /* 0x040fe40000000000 */
[----:B------:R-:W-:-:S02]  /*0210*/  VIADD R17, R3, 0xffffd000 ;  /* 0xffffd00003117836 */ /* 0x000fc40000000000 */
[----:B0-----:R-:W-:-:S04]  /*0220*/  IMAD.WIDE.U32 R14, R15, 0x4, R12 ;  /* 0x000000040f0e7825 */ /* 0x001fc800078e000c */
[--C-:B------:R-:W-:Y:S01]  /*0230*/  IMAD.WIDE.U32 R10, R11, 0x4, R12.reuse ;  /* 0x000000040b0a7825 */ /* 0x100fe200078e000c */
[----:B------:R0:W2:Y:S03]  /*0240*/  LDG.E R26, desc[UR6][R14.64] ;  /* 0x000000060e1a7981 */ /* 0x0000a6000c1e1900 */
[--C-:B------:R-:W-:Y:S02]  /*0250*/  IMAD.WIDE.U32 R24, R25, 0x4, R12.reuse ;  /* 0x0000000419187825 */ /* 0x100fe400078e000c */
[----:B------:R-:W3:Y:S02]  /*0260*/  LDG.E R10, desc[UR6][R10.64] ;  /* 0x000000060a0a7981 */ /* 0x000ee4000c1e1900 */
[--C-:B------:R-:W-:Y:S02]  /*0270*/  IMAD.WIDE.U32 R22, R23, 0x4, R12.reuse ;  /* 0x0000000417167825 */ /* 0x100fe400078e000c */
[----:B------:R-:W3:Y:S02]  /*0280*/  LDG.E R29, desc[UR6][R24.64] ;  /* 0x00000006181d7981 */ /* 0x000ee4000c1e1900 */
[----:B------:R-:W-:-:S02]  /*0290*/  IMAD.WIDE.U32 R18, R19, 0x4, R12 ;  /* 0x0000000413127825 */ /* 0x000fc400078e000c */
[----:B------:R1:W4:Y:S02]  /*02a0*/  LDG.E R28, desc[UR6][R22.64] ;  /* 0x00000006161c7981 */ /* 0x000324000c1e1900 */
[--C-:B0-----:R-:W-:Y:S02]  /*02b0*/  IMAD.WIDE.U32 R14, R9, 0x4, R12.reuse ;  /* 0x00000004090e7825 */ /* 0x101fe400078e000c */
[----:B------:R-:W4:Y:S02]  /*02c0*/  LDG.E R27, desc[UR6][R18.64] ;  /* 0x00000006121b7981 */ /* 0x000f24000c1e1900 */
[----:B------:R-:W-:Y:S01]  /*02d0*/  IMAD.WIDE.U32 R20, R21, 0x4, R12 ;  /* 0x0000000415147825 */ /* 0x000fe200078e000c */
[----:B-1----:R-:W-:-:S03]  /*02e0*/  IADD3 R23, PT, PT, R3, 0x1000, RZ ;  /* 0x0000100003177810 */ /* 0x002fc60007ffe0ff */
[--C-:B------:R-:W-:Y:S01]  /*02f0*/  IMAD.WIDE.U32 R16, R17, 0x4, R12.reuse ;  /* 0x0000000411107825 */ /* 0x100fe200078e000c */
[----:B------:R0:W5:Y:S04]  /*0300*/  LDG.E R24, desc[UR6][R20.64] ;  /* 0x0000000614187981 */ /* 0x000168000c1e1900 */
[----:B------:R1:W5:Y:S01]  /*0310*/  LDG.E R19, desc[UR6][R14.64] ;  /* 0x000000060e137981 */ /* 0x000362000c1e1900 */
[----:B------:R-:W-:-:S03]  /*0320*/  IMAD.WIDE.U32 R22, R23, 0x4, R12 ;  /* 0x0000000417167825 */ /* 0x000fc600078e000c */
[----:B------:R1:W2:Y:S01]  /*0330*/  LDG.E R25, desc[UR6][R16.64] ;  /* 0x0000000610197981 */ /* 0x0002a2000c1e1900 */
[C---:B------:R-:W-:Y:S02]  /*0340*/  VIADD R9, R3.reuse, 0x2000 ;  /* 0x0000200003097836 */ /* 0x040fe40000000000 */
[C---:B0-----:R-:W-:Y:S01]  /*0350*/  IMAD.WIDE.U32 R20, R3.reuse, 0x4, R12 ;  /* 0x0000000403147825 */ /* 0x041fe200078e000c */
[----:B------:R0:W5:Y:S01]  /*0360*/  LDG.E R11, desc[UR6][R22.64] ;  /* 0x00000006160b7981 */ /* 0x000162000c1e1900 */
[----:B-1----:R-:W-:-:S03]  /*0370*/  IADD3 R15, PT, PT, R3, 0x3000, RZ ;  /* 0x00003000030f7810 */ /* 0x002fc60007ffe0ff */
[----:B------:R1:W5:Y:S01]  /*0380*/  LDG.E R18, desc[UR6][R20.64] ;  /* 0x0000000614127981 */ /* 0x000362000c1e1900 */
[----:B------:R-:W-:-:S04]  /*0390*/  IMAD.WIDE.U32 R16, R9, 0x4, R12 ;  /* 0x0000000409107825 */ /* 0x000fc800078e000c */
[--C-:B------:R-:W-:Y:S01]  /*03a0*/  IMAD.WIDE.U32 R14, R15, 0x4, R12.reuse ;  /* 0x000000040f0e7825 */ /* 0x100fe200078e000c */
[----:B------:R1:W5:Y:S03]  /*03b0*/  LDG.E R9, desc[UR6][R16.64] ;  /* 0x0000000610097981 */ /* 0x000366000c1e1900 */
[C---:B0-----:R-:W-:Y:S01]  /*03c0*/  VIADD R23, R3.reuse, 0x4000 ;  /* 0x0000400003177836 */ /* 0x041fe20000000000 */
[----:B-1----:R-:W-:Y:S01]  /*03d0*/  IADD3 R21, PT, PT, R3, 0x5000, RZ ;  /* 0x0000500003157810 */ /* 0x002fe20007ffe0ff */
[----:B------:R0:W5:Y:S02]  /*03e0*/  LDG.E R14, desc[UR6][R14.64] ;  /* 0x000000060e0e7981 */ /* 0x000164000c1e1900 */
[----:B------:R-:W-:-:S04]  /*03f0*/  IMAD.WIDE.U32 R16, R23, 0x4, R12 ;  /* 0x0000000417107825 */ /* 0x000fc800078e000c */
[C---:B------:R-:W-:Y:S01]  /*0400*/  VIADD R23, R3.reuse, 0x6000 ;  /* 0x0000600003177836 */ /* 0x040fe20000000000 */
[----:B0-----:R-:W-:Y:S01]  /*0410*/  IADD3 R15, PT, PT, R3, 0x7000, RZ ;  /* 0x00007000030f7810 */ /* 0x001fe20007ffe0ff */
[--C-:B------:R-:W-:Y:S01]  /*0420*/  IMAD.WIDE.U32 R20, R21, 0x4, R12.reuse ;  /* 0x0000000415147825 */ /* 0x100fe200078e000c */
[----:B------:R-:W5:Y:S03]  /*0430*/  LDG.E R16, desc[UR6][R16.64] ;  /* 0x0000000610107981 */ /* 0x000f66000c1e1900 */
[--C-:B------:R-:W-:Y:S02]  /*0440*/  IMAD.WIDE.U32 R22, R23, 0x4, R12.reuse ;  /* 0x0000000417167825 */ /* 0x100fe400078e000c */
[----:B------:R-:W5:Y:S02]  /*0450*/  LDG.E R21, desc[UR6][R20.64] ;  /* 0x0000000614157981 */ /* 0x000f64000c1e1900 */
[----:B------:R-:W-:-:S02]  /*0460*/  IMAD.WIDE.U32 R12, R15, 0x4, R12 ;  /* 0x000000040f0c7825 */ /* 0x000fc400078e000c */
[----:B------:R-:W5:Y:S04]  /*0470*/  LDG.E R22, desc[UR6][R22.64] ;  /* 0x0000000616167981 */ /* 0x000f68000c1e1900 */
[----:B------:R-:W5:Y:S01]  /*0480*/  LDG.E R13, desc[UR6][R12.64] ;  /* 0x000000060c0d7981 */ /* 0x000f62000c1e1900 */
[----:B------:R-:W-:-:S05]  /*0490*/  VIADD R0, R0, 0x10 ;  /* 0x0000001000007836 */ /* 0x000fca0000000000 */
[----:B------:R-:W-:Y:S01]  /*04a0*/  ISETP.NE.AND P1, PT, R0, RZ, PT ;  /* 0x000000ff0000720c */ /* 0x000fe20003f25270 */
[----:B------:R-:W-:Y:S01]  /*04b0*/  VIADD R3, R3, 0x10000 ;  /* 0x0001000003037836 */ /* 0x000fe20000000000 */
[----:B------:R-:W-:Y:S02]  /*04c0*/  IADD3 R8, PT, PT, R8, 0x400, RZ ;  /* 0x0000040008087810 */ /* 0x000fe40007ffe0ff */
[----:B---3--:R-:W-:-:S04]  /*04d0*/  IADD3 R10, PT, PT, R29, R10, R7 ;  /* 0x0000000a1d0a7210 */ /* 0x008fc80007ffe007 */
[----:B----4-:R-:W-:-:S04]  /*04e0*/  IADD3 R10, PT, PT, R27, R28, R10 ;  /* 0x0000001c1b0a7210 */ /* 0x010fc80007ffe00a */
[----:B--2---:R-:W-:-:S04]  /*04f0*/  IADD3 R10, PT, PT, R25, R26, R10 ;  /* 0x0000001a190a7210 */ /* 0x004fc80007ffe00a */
[----:B-----5:R-:W-:-:S04]  /*0500*/  IADD3 R10, PT, PT, R19, R24, R10 ;  /* 0x00000018130a7210 */ /* 0x020fc80007ffe00a */
[----:B------:R-:W-:-:S04]  /*0510*/  IADD3 R10, PT, PT, R11, R18, R10 ;  /* 0x000000120b0a7210 */ /* 0x000fc80007ffe00a */
[----:B------:R-:W-:-:S04]  /*0520*/  IADD3 R9, PT, PT, R14, R9, R10 ;  /* 0x000000090e097210 */ /* 0x000fc80007ffe00a */
[----:B------:R-:W-:-:S04]  /*0530*/  IADD3 R9, PT, PT, R21, R16, R9 ;  /* 0x0000001015097210 */ /* 0x000fc80007ffe009 */
[----:B------:R-:W-:Y:S01]  /*0540*/  IADD3 R7, PT, PT, R13, R22, R9 ;  /* 0x000000160d077210 */ /* 0x000fe20007ffe009 */
[----:B------:R-:W-:Y:S06]  /*0550*/  @P1 BRA `(.L_x_4) ;  /* 0xfffffffc000c1947 */ /* 0x000fec000383ffff */
.L_x_3:
[----:B------:R-:W-:Y:S05]  /*0560*/  BSYNC.RECONVERGENT B1 ;  /* 0x0000000000017941 */ /* 0x000fea0003800200 */
.L_x_2:
[----:B------:R-:W-:Y:S05]  /*0570*/  @!P0 BRA `(.L_x_1) ;  /* 0x0000000400188947 */ /* 0x000fea0003800000 */
[----:B------:R-:W-:Y:S01]  /*0580*/  ISETP.GE.U32.AND P0, PT, R6, 0x8, PT ;  /* 0x000000080600780c */ /* 0x000fe20003f06070 */
[----:B------:R-:W-:Y:S01]  /*0590*/  BSSY.RECONVERGENT B1, `(.L_x_5) ;  /* 0x0000022000017945 */ /* 0x000fe20003800200 */
[----:B------:R-:W-:-:S04]  /*05a0*/  LOP3.LUT R24, R4, 0x7, RZ, 0xc0, !PT ;  /* 0x0000000704187812 */ /* 0x000fc800078ec0ff */
[----:B------:R-:W-:-:S07]  /*05b0*/  ISETP.NE.AND P1, PT, R24, RZ, PT ;  /* 0x000000ff1800720c */ /* 0x000fce0003f25270 */
[----:B------:R-:W-:Y:S06]  /*05c0*/  @!P0 BRA `(.L_x_6) ;  /* 0x0000000000788947 */ /* 0x000fec0003800000 */
[----:B------:R-:W1:Y:S01]  /*05d0*/  LDC.64 R10, c[0x0][0x388] ;  /* 0x0000e200ff0a7b82 */ /* 0x000e620000000a00 */
[----:B0-----:R-:W-:-:S04]  /*05e0*/  LEA R9, R8, R5, 0x6 ;  /* 0x0000000508097211 */ /* 0x001fc800078e30ff */
[C---:B------:R-:W-:Y:S01]  /*05f0*/  IADD3 R23, PT, PT, R9.reuse, 0x2000, RZ ;  /* 0x0000200009177810 */ /* 0x040fe20007ffe0ff */
[C---:B------:R-:W-:Y:S02]  /*0600*/  VIADD R21, R9.reuse, 0x1000 ;  /* 0x0000100009157836 */ /* 0x040fe40000000000 */
[C---:B------:R-:W-:Y:S01]  /*0610*/  VIADD R19, R9.reuse, 0x3000 ;  /* 0x0000300009137836 */ /* 0x040fe20000000000 */
[C---:B------:R-:W-:Y:S01]  /*0620*/  IADD3 R13, PT, PT, R9.reuse, 0x4000, RZ ;  /* 0x00004000090d7810 */ /* 0x040fe20007ffe0ff */
[C---:B------:R-:W-:Y:S01]  /*0630*/  VIADD R15, R9.reuse, 0x5000 ;  /* 0x00005000090f7836 */ /* 0x040fe20000000000 */
[C---:B------:R-:W-:Y:S01]  /*0640*/  IADD3 R25, PT, PT, R9.reuse, 0x6000, RZ ;  /* 0x0000600009197810 */ /* 0x040fe20007ffe0ff */
[----:B-1----:R-:W-:-:S04]  /*0650*/  IMAD.WIDE.U32 R16, R9, 0x4, R10 ;  /* 0x0000000409107825 */ /* 0x002fc800078e000a */
[--C-:B------:R-:W-:Y:S01]  /*0660*/  IMAD.WIDE.U32 R20, R21, 0x4, R10.reuse ;  /* 0x0000000415147825 */ /* 0x100fe200078e000a */
[----:B------:R0:W2:Y:S03]  /*0670*/  LDG.E R0, desc[UR6][R16.64] ;  /* 0x0000000610007981 */ /* 0x0000a6000c1e1900 */
[--C-:B------:R-:W-:Y:S01]  /*0680*/  IMAD.WIDE.U32 R18, R19, 0x4, R10.reuse ;  /* 0x0000000413127825 */ /* 0x100fe200078e000a */
[----:B------:R-:W2:Y:S03]  /*0690*/  LDG.E R3, desc[UR6][R20.64] ;  /* 0x0000000614037981 */ /* 0x000ea6000c1e1900 */
[----:B------:R-:W-:Y:S02]  /*06a0*/  IMAD.WIDE.U32 R22, R23, 0x4, R10 ;  /* 0x0000000417167825 */ /* 0x000fe400078e000a */
[----:B------:R-:W3:Y:S02]  /*06b0*/  LDG.E R18, desc[UR6][R18.64] ;  /* 0x0000000612127981 */ /* 0x000ee4000c1e1900 */
[----:B------:R-:W-:-:S02]  /*06c0*/  VIADD R9, R9, 0x7000 ;  /* 0x0000700009097836 */ /* 0x000fc40000000000 */
[--C-:B------:R-:W-:Y:S01]  /*06d0*/  IMAD.WIDE.U32 R12, R13, 0x4, R10.reuse ;  /* 0x000000040d0c7825 */ /* 0x100fe200078e000a */
[----:B------:R-:W3:Y:S03]  /*06e0*/  LDG.E R6, desc[UR6][R22.64] ;  /* 0x0000000616067981 */ /* 0x000ee6000c1e1900 */
[--C-:B------:R-:W-:Y:S02]  /*06f0*/  IMAD.WIDE.U32 R14, R15, 0x4, R10.reuse ;  /* 0x000000040f0e7825 */ /* 0x100fe400078e000a */
[----:B------:R-:W4:Y:S02]  /*0700*/  LDG.E R12, desc[UR6][R12.64] ;  /* 0x000000060c0c7981 */ /* 0x000f24000c1e1900 */
[--C-:B0-----:R-:W-:Y:S02]  /*0710*/  IMAD.WIDE.U32 R16, R25, 0x4, R10.reuse ;  /* 0x0000000419107825 */ /* 0x101fe400078e000a */
[----:B------:R-:W4:Y:S02]  /*0720*/  LDG.E R14, desc[UR6][R14.64] ;  /* 0x000000060e0e7981 */ /* 0x000f24000c1e1900 */
[----:B------:R-:W-:-:S02]  /*0730*/  IMAD.WIDE.U32 R10, R9, 0x4, R10 ;  /* 0x00000004090a7825 */ /* 0x000fc400078e000a */
[----:B------:R-:W5:Y:S04]  /*0740*/  LDG.E R16, desc[UR6][R16.64] ;  /* 0x0000000610107981 */ /* 0x000f68000c1e1900 */
[----:B------:R-:W5:Y:S01]  /*0750*/  LDG.E R10, desc[UR6][R10.64] ;  /* 0x000000060a0a7981 */ /* 0x000f62000c1e1900 */
[----:B------:R-:W-:Y:S02]  /*0760*/  IADD3 R8, PT, PT, R8, 0x200, RZ ;  /* 0x0000020008087810 */ /* 0x000fe40007ffe0ff */
[----:B--2---:R-:W-:-:S04]  /*0770*/  IADD3 R3, PT, PT, R3, R0, R7 ;  /* 0x0000000003037210 */ /* 0x004fc80007ffe007 */
[----:B---3--:R-:W-:-:S04]  /*0780*/  IADD3 R3, PT, PT, R18, R6, R3 ;  /* 0x0000000612037210 */ /* 0x008fc80007ffe003 */
[----:B----4-:R-:W-:-:S04]  /*0790*/  IADD3 R3, PT, PT, R14, R12, R3 ;  /* 0x0000000c0e037210 */ /* 0x010fc80007ffe003 */
[----:B-----5:R-:W-:-:S07]  /*07a0*/  IADD3 R7, PT, PT, R10, R16, R3 ;  /* 0x000000100a077210 */ /* 0x020fce0007ffe003 */
.L_x_6:
[----:B------:R-:W-:Y:S05]  /*07b0*/  BSYNC.RECONVERGENT B1 ;  /* 0x0000000000017941 */ /* 0x000fea0003800200 */
.L_x_5:
[----:B------:R-:W-:Y:S05]  /*07c0*/  @!P1 BRA `(.L_x_1) ;  /* 0x0000000000849947 */ /* 0x000fea0003800000 */
[----:B------:R-:W-:Y:S01]  /*07d0*/  ISETP.GE.U32.AND P0, PT, R24, 0x4, PT ;  /* 0x000000041800780c */ /* 0x000fe20003f06070 */
[----:B------:R-:W-:Y:S01]  /*07e0*/  BSSY.RECONVERGENT B1, `(.L_x_7) ;  /* 0x0000014000017945 */ /* 0x000fe20003800200 */
[----:B------:R-:W-:-:S04]  /*07f0*/  LOP3.LUT R4, R4, 0x3, RZ, 0xc0, !PT ;  /* 0x0000000304047812 */ /* 0x000fc800078ec0ff */
[----:B------:R-:W-:-:S07]  /*0800*/  ISETP.NE.AND P1, PT, R4, RZ, PT ;  /* 0x000000ff0400720c */ /* 0x000fce0003f25270 */
[----:B------:R-:W-:Y:S06]  /*0810*/  @!P0 BRA `(.L_x_8) ;  /* 0x0000000000408947 */ /* 0x000fec0003800000 */
[----:B------:R-:W1:Y:S01]  /*0820*/  LDC.64 R10, c[0x0][0x388] ;  /* 0x0000e200ff0a7b82 */ /* 0x000e620000000a00 */
[----:B0-----:R-:W-:-:S04]  /*0830*/  IMAD R3, R8, 0x40, R5 ;  /* 0x0000004008037824 */ /* 0x001fc800078e0205 */
[C---:B------:R-:W-:Y:S01]  /*0840*/  VIADD R17, R3.reuse, 0x2000 ;  /* 0x0000200003117836 */ /* 0x040fe20000000000 */
[C---:B------:R-:W-:Y:S01]  /*0850*/  IADD3 R15, PT, PT, R3.reuse, 0x1000, RZ ;  /* 0x00001000030f7810 */ /* 0x040fe20007ffe0ff */
[C---:B-1----:R-:W-:Y:S01]  /*0860*/  IMAD.WIDE.U32 R12, R3.reuse, 0x4, R10 ;  /* 0x00000004030c7825 */ /* 0x042fe200078e000a */
[----:B------:R-:W-:-:S03]  /*0870*/  IADD3 R3, PT, PT, R3, 0x3000, RZ ;  /* 0x0000300003037810 */ /* 0x000fc60007ffe0ff */
[--C-:B------:R-:W-:Y:S02]  /*0880*/  IMAD.WIDE.U32 R14, R15, 0x4, R10.reuse ;  /* 0x000000040f0e7825 */ /* 0x100fe400078e000a */
[----:B------:R-:W2:Y:S02]  /*0890*/  LDG.E R12, desc[UR6][R12.64] ;  /* 0x000000060c0c7981 */ /* 0x000ea4000c1e1900 */
[--C-:B------:R-:W-:Y:S02]  /*08a0*/  IMAD.WIDE.U32 R16, R17, 0x4, R10.reuse ;  /* 0x0000000411107825 */ /* 0x100fe400078e000a */
[----:B------:R-:W2:Y:S02]  /*08b0*/  LDG.E R14, desc[UR6][R14.64] ;  /* 0x000000060e0e7981 */ /* 0x000ea4000c1e1900 */
[----:B------:R-:W-:Y:S02]  /*08c0*/  IMAD.WIDE.U32 R10, R3, 0x4, R10 ;  /* 0x00000004030a7825 */ /* 0x000fe400078e000a */
[----:B------:R-:W3:Y:S04]  /*08d0*/  LDG.E R16, desc[UR6][R16.64] ;  /* 0x0000000610107981 */ /* 0x000ee8000c1e1900 */
[----:B------:R-:W3:Y:S01]  /*08e0*/  LDG.E R10, desc[UR6][R10.64] ;  /* 0x000000060a0a7981 */ /* 0x000ee2000c1e1900 */
[----:B------:R-:W-:Y:S01]  /*08f0*/  VIADD R8, R8, 0x100 ;  /* 0x0000010008087836 */ /* 0x000fe20000000000 */
[----:B--2---:R-:W-:-:S04]  /*0900*/  IADD3 R7, PT, PT, R14, R12, R7 ;  /* 0x0000000c0e077210 */ /* 0x004fc80007ffe007 */
[----:B---3--:R-:W-:-:S07]  /*0910*/  IADD3 R7, PT, PT, R10, R16, R7 ;  /* 0x000000100a077210 */ /* 0x008fce0007ffe007 */
.L_x_8:
[----:B------:R-:W-:Y:S05]  /*0920*/  BSYNC.RECONVERGENT B1 ;  /* 0x0000000000017941 */ /* 0x000fea0003800200 */
.L_x_7:
[----:B------:R-:W-:Y:S05]  /*0930*/  @!P1 BRA `(.L_x_1) ;  /* 0x0000000000289947 */ /* 0x000fea0003800000 */
[----:B------:R-:W1:Y:S01]  /*0940*/  LDC.64 R10, c[0x0][0x388] ;  /* 0x0000e200ff0a7b82 */ /* 0x000e620000000a00 */
[----:B0-----:R-:W-:Y:S01]  /*0950*/  LEA R3, R8, R5, 0x6 ;  /* 0x0000000508037211 */ /* 0x001fe200078e30ff */
[----:B------:R-:W-:-:S07]  /*0960*/  IMAD.MOV R0, RZ, RZ, -R4 ;  /* 0x000000ffff007224 */ /* 0x000fce00078e0a04 */
.L_x_9:
[----:B-1----:R-:W-:-:S06]  /*0970*/  IMAD.WIDE.U32 R4, R3, 0x4, R10 ;  /* 0x0000000403047825 */ /* 0x002fcc00078e000a */
[----:B------:R-:W2:Y:S01]  /*0980*/  LDG.E R4, desc[UR6][R4.64] ;  /* 0x0000000604047981 */ /* 0x000ea2000c1e1900 */
[----:B------:R-:W-:Y:S01]  /*0990*/  IADD3 R0, PT, PT, R0, 0x1, RZ ;  /* 0x0000000100007810 */ /* 0x000fe20007ffe0ff */
[----:B------:R-:W-:-:S03]  /*09a0*/  VIADD R3, R3, 0x1000 ;  /* 0x0000100003037836 */ /* 0x000fc60000000000 */
[----:B------:R-:W-:Y:S02]  /*09b0*/  ISETP.NE.AND P0, PT, R0, RZ, PT ;  /* 0x000000ff0000720c */ /* 0x000fe40003f05270 */
[----:B--2---:R-:W-:-:S11]  /*09c0*/  IADD3 R7, PT, PT, R4, R7, RZ ;  /* 0x0000000704077210 */ /* 0x004fd60007ffe0ff */
[----:B------:R-:W-:Y:S05]  /*09d0*/  @P0 BRA `(.L_x_9) ;  /* 0xfffffffc00e40947 */ /* 0x000fea000383ffff */
.L_x_1:
[----:B------:R-:W-:Y:S05]  /*09e0*/  BSYNC.RECONVERGENT B0 ;  /* 0x0000000000007941 */ /* 0x000fea0003800200 */
.L_x_0:
[----:B------:R-:W1:Y:S01]  /*09f0*/  S2UR UR5, SR_CgaCtaId ;  /* 0x00000000000579c3 */ /* 0x000e620000008800 */
[----:B------:R-:W-:Y:S01]  /*0a00*/  UMOV UR4, 0x400 ;  /* 0x0000040000047882 */ /* 0x000fe20000000000 */
[C---:B------:R-:W-:Y:S02]  /*0a10*/  ISETP.GT.U32.AND P0, PT, R2.reuse, 0x1f, PT ;  /* 0x0000001f0200780c */ /* 0x040fe40003f04070 */
[----:B------:R-:W-:Y:S01]  /*0a20*/  ISETP.GT.U32.AND P1, PT, R2, 0xf, PT ;  /* 0x0000000f0200780c */ /* 0x000fe20003f24070 */
[----:B-1----:R-:W-:-:S06]  /*0a30*/  ULEA UR4, UR5, UR4, 0x18 ;  /* 0x0000000405047291 */ /* 0x002fcc000f8ec0ff */
[----:B------:R-:W-:-:S05]  /*0a40*/  LEA R0, R2, UR4, 0x2 ;  /* 0x0000000402007c11 */ /* 0x000fca000f8e10ff */
[----:B------:R-:W-:Y:S01]  /*0a50*/  STS [R0], R7 ;  /* 0x0000000700007388 */ /* 0x000fe20000000800 */
[----:B------:R-:W-:Y:S06]  /*0a60*/  BAR.SYNC.DEFER_BLOCKING 0x0 ;  /* 0x0000000000007b1d */ /* 0x000fec0000010000 */
[----:B------:R-:W-:Y:S04]  /*0a70*/  @!P0 LDS R3, [R0+0x80] ;  /* 0x0000800000038984 */ /* 0x000fe80000000800 */
[----:B------:R-:W1:Y:S02]  /*0a80*/  @!P0 LDS R4, [R0] ;  /* 0x0000000000048984 */ /* 0x000e640000000800 */
[----:B-1----:R-:W-:-:S05]  /*0a90*/  @!P0 IMAD.IADD R3, R3, 0x1, R4 ;  /* 0x0000000103038824 */ /* 0x002fca00078e0204 */
[----:B------:R-:W-:Y:S01]  /*0aa0*/  @!P0 STS [R0], R3 ;  /* 0x0000000300008388 */ /* 0x000fe20000000800 */
[----:B------:R-:W-:Y:S01]  /*0ab0*/  BAR.SYNC.DEFER_BLOCKING 0x0 ;  /* 0x0000000000007b1d */ /* 0x000fe20000010000 */
[----:B------:R-:W-:-:S05]  /*0ac0*/  ISETP.GT.U32.AND P0, PT, R2, 0x7, PT ;  /* 0x000000070200780c */ /* 0x000fca0003f04070 */
[----:B------:R-:W-:Y:S04]  /*0ad0*/  @!P1 LDS R4, [R0+0x40] ;  /* 0x0000400000049984 */ /* 0x000fe80000000800 */
[----:B0-----:R-:W0:Y:S02]  /*0ae0*/  @!P1 LDS R5, [R0] ;  /* 0x0000000000059984 */ /* 0x001e240000000800 */
[----:B0-----:R-:W-:-:S05]  /*0af0*/  @!P1 IADD3 R5, PT, PT, R4, R5, RZ ;  /* 0x0000000504059210 */ /* 0x001fca0007ffe0ff */
[----:B------:R-:W-:Y:S01]  /*0b00*/  @!P1 STS [R0], R5 ;  /* 0x0000000500009388 */ /* 0x000fe20000000800 */
[----:B------:R-:W-:Y:S01]  /*0b10*/  BAR.SYNC.DEFER_BLOCKING 0x0 ;  /* 0x0000000000007b1d */ /* 0x000fe20000010000 */
[----:B------:R-:W-:-:S05]  /*0b20*/  ISETP.GT.U32.AND P1, PT, R2, 0x3, PT ;  /* 0x000000030200780c */ /* 0x000fca0003f24070 */
[----:B------:R-:W-:Y:S04]  /*0b30*/  @!P0 LDS R4, [R0+0x20] ;  /* 0x0000200000048984 */ /* 0x000fe80000000800 */
[----:B------:R-:W0:Y:S02]  /*0b40*/  @!P0 LDS R7, [R0] ;  /* 0x0000000000078984 */ /* 0x000e240000000800 */
[----:B0-----:R-:W-:-:S05]  /*0b50*/  @!P0 IMAD.IADD R7, R4, 0x1, R7 ;  /* 0x0000000104078824 */ /* 0x001fca00078e0207 */
[----:B------:R-:W-:Y:S01]  /*0b60*/  @!P0 STS [R0], R7 ;  /* 0x0000000700008388 */ /* 0x000fe20000000800 */
[----:B------:R-:W-:Y:S01]  /*0b70*/  BAR.SYNC.DEFER_BLOCKING 0x0 ;  /* 0x0000000000007b1d */ /* 0x000fe20000010000 */
[----:B------:R-:W-:-:S05]  /*0b80*/  ISETP.GT.U32.AND P0, PT, R2, 0x1, PT ;  /* 0x000000010200780c */ /* 0x000fca0003f04070 */
[----:B------:R-:W-:Y:S04]  /*0b90*/  @!P1 LDS R3, [R0+0x10] ;  /* 0x0000100000039984 */ /* 0x000fe80000000800 */
[----:B------:R-:W0:Y:S02]  /*0ba0*/  @!P1 LDS R4, [R0] ;  /* 0x0000000000049984 */ /* 0x000e240000000800 */
[----:B0-----:R-:W-:-:S05]  /*0bb0*/  @!P1 IADD3 R3, PT, PT, R3, R4, RZ ;  /* 0x0000000403039210 */ /* 0x001fca0007ffe0ff */
[----:B------:R-:W-:Y:S01]  /*0bc0*/  @!P1 STS [R0], R3 ;  /* 0x0000000300009388 */ /* 0x000fe20000000800 */
[----:B------:R-:W-:Y:S01]  /*0bd0*/  BAR.SYNC.DEFER_BLOCKING 0x0 ;  /* 0x0000000000007b1d */ /* 0x000fe20000010000 */
[----:B------:R-:W-:-:S05]  /*0be0*/  ISETP.NE.AND P1, PT, R2, RZ, PT ;  /* 0x000000ff0200720c */ /* 0x000fca0003f25270 */
[----:B------:R-:W-:Y:S04]  /*0bf0*/  @!P0 LDS R4, [R0+0x8] ;  /* 0x0000080000048984 */ /* 0x000fe80000000800 */
[----:B------:R-:W0:Y:S02]  /*0c00*/  @!P0 LDS R5, [R0] ;  /* 0x0000000000058984 */ /* 0x000e240000000800 */
[----:B0-----:R-:W-:-:S05]  /*0c10*/  @!P0 IMAD.IADD R5, R4, 0x1, R5 ;  /* 0x0000000104058824 */ /* 0x001fca00078e0205 */
[----:B------:R0:W-:Y:S01]  /*0c20*/  @!P0 STS [R0], R5 ;  /* 0x0000000500008388 */ /* 0x0001e20000000800 */
[----:B------:R-:W-:Y:S06]  /*0c30*/  BAR.SYNC.DEFER_BLOCKING 0x0 ;  /* 0x0000000000007b1d */ /* 0x000fec0000010000 */
[----:B------:R-:W-:Y:S05]  /*0c40*/  @P1 EXIT ;  /* 0x000000000000194d */ /* 0x000fea0003800000 */
[----:B------:R-:W-:Y:S04]  /*0c50*/  LDS R2, [UR4+0x4] ;  /* 0x00000404ff027984 */ /* 0x000fe80008000800 */
[----:B------:R-:W0:Y:S01]  /*0c60*/  LDS R3, [R0] ;  /* 0x0000000000037984 */ /* 0x000e220000000800 */
[----:B------:R-:W1:Y:S01]  /*0c70*/  S2R R9, SR_CTAID.X ;  /* 0x0000000000097919 */ /* 0x000e620000002500 */
[----:B0-----:R-:W-:Y:S02]  /*0c80*/  IADD3 R5, PT, PT, R2, R3, RZ ;  /* 0x0000000302057210 */ /* 0x001fe40007ffe0ff */
[----:B------:R-:W1:Y:S03]  /*0c90*/  LDC.64 R2, c[0x0][0x380] ;  /* 0x0000e000ff027b82 */ /* 0x000e660000000a00 */
[----:B------:R-:W-:Y:S04]  /*0ca0*/  STS [R0], R5 ;  /* 0x0000000500007388 */ /* 0x000fe80000000800 */
[----:B------:R-:W0:Y:S01]  /*0cb0*/  LDS R7, [UR4] ;  /* 0x00000004ff077984 */ /* 0x000e220008000800 */
[----:B-1----:R-:W-:-:S05]  /*0cc0*/  IMAD.WIDE.U32 R2, R9, 0x4, R2 ;  /* 0x0000000409027825 */ /* 0x002fca00078e0002 */
[----:B0-----:R-:W-:Y:S01]  /*0cd0*/  STG.E desc[UR6][R2.64], R7 ;  /* 0x0000000702007986 */ /* 0x001fe2000c101906 */
[----:B------:R-:W-:Y:S05]  /*0ce0*/  EXIT ;  /* 0x000000000000794d */ /* 0x000fea0003800000 */
.L_x_10:
[----:B------:R-:W-:-:S00]  /*0cf0*/  BRA `(.L_x_10) ;  /* 0xfffffffc00fc7947 */ /* 0x000fc0000383ffff */
[----:B------:R-:W-:-:S00]  /*0d00*/  NOP ;  /* 0x0000000000007918 */ /* 0x000fc00000000000 */
[----:B------:R-:W-:-:S00]  /*0d10*/  NOP ;  /* 0x0000000000007918 */ /* 0x000fc00000000000 */
[----:B------:R-:W-:-:S00]  /*0d20*/  NOP ;  /* 0x0000000000007918 */ /* 0x000fc00000000000 */
[----:B------:R-:W-:-:S00]  /*0d30*/  NOP ;  /* 0x0000000000007918 */ /* 0x000fc00000000000 */
[----:B------:R-:W-:-:S00]  /*0d40*/  NOP ;  /* 0x0000000000007918 */ /* 0x000fc00000000000 */
[----:B------:R-:W-:-:S00]  /*0d50*/  NOP ;  /* 0x0000000000007918 */ /* 0x000fc00000000000 */
[----:B------:R-:W-:-:S00]  /*0d60*/  NOP ;  /* 0x0000000000007918 */ /* 0x000fc00000000000 */
[----:B------:R-:W-:-:S00]  /*0d70*/  NOP ;  /* 0x0000000000007918 */ /* 0x000fc00000000000 */
.L_x_11:


//--------------------- .nv.shared._Z22mergeHistogram64KernelPjS_j --------------------------
	.section	.nv.shared._Z22mergeHistogram64KernelPjS_j,"aw",@nobits
	.sectionflags	@""
	.align	4
.nv.shared._Z22mergeHistogram64KernelPjS_j:
	.zero		1280


//--------------------- .nv.shared.reserved.0     --------------------------
	.section	.nv.shared.reserved.0,"aw",@nobits
	.weak		__nv_reservedSMEM_offset_0_alias
	.size		__nv_reservedSMEM_offset_0_alias, 0, 64
	.other		__nv_reservedSMEM_offset_0_alias,@"STO_CUDA_RESERVED_SHARED STV_DEFAULT"
__nv_reservedSMEM_offset_0_alias:
	.zero		0
	.zero		64


//--------------------- .nv.constant0._Z22mergeHistogram64KernelPjS_j --------------------------
	.section	.nv.constant0._Z22mergeHistogram64KernelPjS_j,"a",@progbits
	.sectionflags	@""
	.align	4
.nv.constant0._Z22mergeHistogram64KernelPjS_j:
	.zero		916


//--------------------- SYMBOLS --------------------------

	.type		.nv.reservedSmem.offset0,@object
	.size		.nv.reservedSmem.offset0,0x4
	.type		.nv.reservedSmem.cap,@object
	.size		.nv.reservedSmem.cap,0x4
